//
// Generated by NVIDIA NVVM Compiler
//
// Compiler Build ID: CL-36424714
// Cuda compilation tools, release 13.0, V13.0.88
// Based on NVVM 20.0.0
//

.version 9.0
.target sm_100
.address_size 64

	// .globl	_Z18rowSumSquareKernelPKdPdii

.visible .entry _Z18rowSumSquareKernelPKdPdii(
	.param .u64 .ptr .align 1 _Z18rowSumSquareKernelPKdPdii_param_0,
	.param .u64 .ptr .align 1 _Z18rowSumSquareKernelPKdPdii_param_1,
	.param .u32 _Z18rowSumSquareKernelPKdPdii_param_2,
	.param .u32 _Z18rowSumSquareKernelPKdPdii_param_3
)
{
	.reg .pred 	%p<11>;
	.reg .b32 	%r<38>;
	.reg .b64 	%rd<16>;
	.reg .b64 	%fd<83>;

	ld.param.u64 	%rd4, [_Z18rowSumSquareKernelPKdPdii_param_0];
	ld.param.u64 	%rd3, [_Z18rowSumSquareKernelPKdPdii_param_1];
	ld.param.u32 	%r24, [_Z18rowSumSquareKernelPKdPdii_param_2];
	ld.param.u32 	%r23, [_Z18rowSumSquareKernelPKdPdii_param_3];
	cvta.to.global.u64 	%rd1, %rd4;
	mov.u32 	%r25, %ctaid.x;
	mov.u32 	%r26, %ntid.x;
	mov.u32 	%r27, %tid.x;
	mad.lo.s32 	%r1, %r25, %r26, %r27;
	setp.ge.s32 	%p1, %r1, %r24;
	@%p1 bra 	$L__BB0_15;
	setp.lt.s32 	%p2, %r23, 1;
	mov.f64 	%fd82, 0d0000000000000000;
	@%p2 bra 	$L__BB0_14;
	mul.lo.s32 	%r2, %r23, %r1;
	and.b32  	%r3, %r23, 15;
	setp.lt.u32 	%p3, %r23, 16;
	mov.f64 	%fd82, 0d0000000000000000;
	mov.b32 	%r34, 0;
	@%p3 bra 	$L__BB0_5;
	and.b32  	%r34, %r23, 2147483632;
	neg.s32 	%r32, %r34;
	add.s64 	%rd2, %rd1, 64;
	mov.f64 	%fd82, 0d0000000000000000;
	mov.u32 	%r31, %r2;
$L__BB0_4:
	.pragma "nounroll";
	mul.wide.s32 	%rd5, %r31, 8;
	add.s64 	%rd6, %rd2, %rd5;
	ld.global.f64 	%fd18, [%rd6+-64];
	fma.rn.f64 	%fd19, %fd18, %fd18, %fd82;
	ld.global.f64 	%fd20, [%rd6+-56];
	fma.rn.f64 	%fd21, %fd20, %fd20, %fd19;
	ld.global.f64 	%fd22, [%rd6+-48];
	fma.rn.f64 	%fd23, %fd22, %fd22, %fd21;
	ld.global.f64 	%fd24, [%rd6+-40];
	fma.rn.f64 	%fd25, %fd24, %fd24, %fd23;
	ld.global.f64 	%fd26, [%rd6+-32];
	fma.rn.f64 	%fd27, %fd26, %fd26, %fd25;
	ld.global.f64 	%fd28, [%rd6+-24];
	fma.rn.f64 	%fd29, %fd28, %fd28, %fd27;
	ld.global.f64 	%fd30, [%rd6+-16];
	fma.rn.f64 	%fd31, %fd30, %fd30, %fd29;
	ld.global.f64 	%fd32, [%rd6+-8];
	fma.rn.f64 	%fd33, %fd32, %fd32, %fd31;
	ld.global.f64 	%fd34, [%rd6];
	fma.rn.f64 	%fd35, %fd34, %fd34, %fd33;
	ld.global.f64 	%fd36, [%rd6+8];
	fma.rn.f64 	%fd37, %fd36, %fd36, %fd35;
	ld.global.f64 	%fd38, [%rd6+16];
	fma.rn.f64 	%fd39, %fd38, %fd38, %fd37;
	ld.global.f64 	%fd40, [%rd6+24];
	fma.rn.f64 	%fd41, %fd40, %fd40, %fd39;
	ld.global.f64 	%fd42, [%rd6+32];
	fma.rn.f64 	%fd43, %fd42, %fd42, %fd41;
	ld.global.f64 	%fd44, [%rd6+40];
	fma.rn.f64 	%fd45, %fd44, %fd44, %fd43;
	ld.global.f64 	%fd46, [%rd6+48];
	fma.rn.f64 	%fd47, %fd46, %fd46, %fd45;
	ld.global.f64 	%fd48, [%rd6+56];
	fma.rn.f64 	%fd82, %fd48, %fd48, %fd47;
	add.s32 	%r32, %r32, 16;
	add.s32 	%r31, %r31, 16;
	setp.ne.s32 	%p4, %r32, 0;
	@%p4 bra 	$L__BB0_4;
$L__BB0_5:
	setp.eq.s32 	%p5, %r3, 0;
	@%p5 bra 	$L__BB0_14;
	and.b32  	%r11, %r23, 7;
	setp.lt.u32 	%p6, %r3, 8;
	@%p6 bra 	$L__BB0_8;
	add.s32 	%r29, %r34, %r2;
	mul.wide.s32 	%rd7, %r29, 8;
	add.s64 	%rd8, %rd1, %rd7;
	ld.global.f64 	%fd50, [%rd8];
	fma.rn.f64 	%fd51, %fd50, %fd50, %fd82;
	ld.global.f64 	%fd52, [%rd8+8];
	fma.rn.f64 	%fd53, %fd52, %fd52, %fd51;
	ld.global.f64 	%fd54, [%rd8+16];
	fma.rn.f64 	%fd55, %fd54, %fd54, %fd53;
	ld.global.f64 	%fd56, [%rd8+24];
	fma.rn.f64 	%fd57, %fd56, %fd56, %fd55;
	ld.global.f64 	%fd58, [%rd8+32];
	fma.rn.f64 	%fd59, %fd58, %fd58, %fd57;
	ld.global.f64 	%fd60, [%rd8+40];
	fma.rn.f64 	%fd61, %fd60, %fd60, %fd59;
	ld.global.f64 	%fd62, [%rd8+48];
	fma.rn.f64 	%fd63, %fd62, %fd62, %fd61;
	ld.global.f64 	%fd64, [%rd8+56];
	fma.rn.f64 	%fd82, %fd64, %fd64, %fd63;
	add.s32 	%r34, %r34, 8;
$L__BB0_8:
	setp.eq.s32 	%p7, %r11, 0;
	@%p7 bra 	$L__BB0_14;
	and.b32  	%r14, %r23, 3;
	setp.lt.u32 	%p8, %r11, 4;
	@%p8 bra 	$L__BB0_11;
	add.s32 	%r30, %r34, %r2;
	mul.wide.s32 	%rd9, %r30, 8;
	add.s64 	%rd10, %rd1, %rd9;
	ld.global.f64 	%fd66, [%rd10];
	fma.rn.f64 	%fd67, %fd66, %fd66, %fd82;
	ld.global.f64 	%fd68, [%rd10+8];
	fma.rn.f64 	%fd69, %fd68, %fd68, %fd67;
	ld.global.f64 	%fd70, [%rd10+16];
	fma.rn.f64 	%fd71, %fd70, %fd70, %fd69;
	ld.global.f64 	%fd72, [%rd10+24];
	fma.rn.f64 	%fd82, %fd72, %fd72, %fd71;
	add.s32 	%r34, %r34, 4;
$L__BB0_11:
	setp.eq.s32 	%p9, %r14, 0;
	@%p9 bra 	$L__BB0_14;
	add.s32 	%r37, %r34, %r2;
	neg.s32 	%r36, %r14;
$L__BB0_13:
	.pragma "nounroll";
	mul.wide.s32 	%rd11, %r37, 8;
	add.s64 	%rd12, %rd1, %rd11;
	ld.global.f64 	%fd73, [%rd12];
	fma.rn.f64 	%fd82, %fd73, %fd73, %fd82;
	add.s32 	%r37, %r37, 1;
	add.s32 	%r36, %r36, 1;
	setp.ne.s32 	%p10, %r36, 0;
	@%p10 bra 	$L__BB0_13;
$L__BB0_14:
	cvta.to.global.u64 	%rd13, %rd3;
	mul.wide.s32 	%rd14, %r1, 8;
	add.s64 	%rd15, %rd13, %rd14;
	st.global.f64 	[%rd15], %fd82;
$L__BB0_15:
	ret;

}


// ===== COMPILED SASS (sm_100) =====

	.target	sm_100

	.elftype	@"ET_EXEC"


//--------------------- .note.nv.tkinfo           --------------------------
	.section	.note.nv.tkinfo,"",@"SHT_NOTE"
	.sectionflags	@"SHF_NOTE_NV_TKINFO"
	.tkinfo
        /*0018*/ 	.word	0x00000002
        /*0030*/ 	.string	""
        /*0030*/ 	.string	"ptxas"
        /*0030*/ 	.string	"Cuda compilation tools, release 13.0, V13.0.88"
        /*0030*/ 	.string	"Build cuda_13.0.r13.0/compiler.36424714_0"
        /*0030*/ 	.string	"-arch sm_100 -m 64 "



//--------------------- .note.nv.cuinfo           --------------------------
	.section	.note.nv.cuinfo,"",@"SHT_NOTE"
	.sectionflags	@"SHF_NOTE_NV_CUINFO"
        /*0018*/ 	.short	0x0002
        /*001a*/ 	.short	0x0064
        /*001c*/ 	.short	0x0082
	.zero		2


//--------------------- .nv.info                  --------------------------
	.section	.nv.info,"",@"SHT_CUDA_INFO"
	.align	4


	//----- nvinfo : EIATTR_REGCOUNT
	.align		4
        /*0000*/ 	.byte	0x04, 0x2f
        /*0002*/ 	.short	(.L_1 - .L_0)
	.align		4
.L_0:
        /*0004*/ 	.word	index@(_Z18rowSumSquareKernelPKdPdii)
        /*0008*/ 	.word	0x0000001e


	//----- nvinfo : EIATTR_FRAME_SIZE
	.align		4
.L_1:
        /*000c*/ 	.byte	0x04, 0x11
        /*000e*/ 	.short	(.L_3 - .L_2)
	.align		4
.L_2:
        /*0010*/ 	.word	index@(_Z18rowSumSquareKernelPKdPdii)
        /*0014*/ 	.word	0x00000000


	//----- nvinfo : EIATTR_MIN_STACK_SIZE
	.align		4
.L_3:
        /*0018*/ 	.byte	0x04, 0x12
        /*001a*/ 	.short	(.L_5 - .L_4)
	.align		4
.L_4:
        /*001c*/ 	.word	index@(_Z18rowSumSquareKernelPKdPdii)
        /*0020*/ 	.word	0x00000000
.L_5:


//--------------------- .nv.compat                --------------------------
	.section	.nv.compat,"",@"SHT_CUDA_COMPAT_INFO"
	.align	4
        /*0000*/ 	.byte	0x02, 0x09, 0x00, 0x00, 0x02, 0x02, 0x01, 0x00, 0x02, 0x05, 0x05, 0x00, 0x03, 0x07, 0x01, 0x01
        /*0010*/ 	.byte	0x02, 0x03, 0x00, 0x00, 0x02, 0x06, 0x01, 0x00, 0x04, 0x0b, 0x08, 0x00, 0x01, 0x00, 0x00, 0x00
        /*0020*/ 	.byte	0x00, 0x00, 0x00, 0x00


//--------------------- .nv.info._Z18rowSumSquareKernelPKdPdii --------------------------
	.section	.nv.info._Z18rowSumSquareKernelPKdPdii,"",@"SHT_CUDA_INFO"
	.sectionflags	@""
	.align	4


	//----- nvinfo : EIATTR_CUDA_API_VERSION
	.align		4
        /*0000*/ 	.byte	0x04, 0x37
        /*0002*/ 	.short	(.L_7 - .L_6)
.L_6:
        /*0004*/ 	.word	0x00000082


	//----- nvinfo : EIATTR_KPARAM_INFO
	.align		4
.L_7:
        /*0008*/ 	.byte	0x04, 0x17
        /*000a*/ 	.short	(.L_9 - .L_8)
.L_8:
        /*000c*/ 	.word	0x00000000
        /*0010*/ 	.short	0x0003
        /*0012*/ 	.short	0x0014
        /*0014*/ 	.byte	0x00, 0xf0, 0x11, 0x00


	//----- nvinfo : EIATTR_KPARAM_INFO
	.align		4
.L_9:
        /*0018*/ 	.byte	0x04, 0x17
        /*001a*/ 	.short	(.L_11 - .L_10)
.L_10:
        /*001c*/ 	.word	0x00000000
        /*0020*/ 	.short	0x0002
        /*0022*/ 	.short	0x0010
        /*0024*/ 	.byte	0x00, 0xf0, 0x11, 0x00


	//----- nvinfo : EIATTR_KPARAM_INFO
	.align		4
.L_11:
        /*0028*/ 	.byte	0x04, 0x17
        /*002a*/ 	.short	(.L_13 - .L_12)
.L_12:
        /*002c*/ 	.word	0x00000000
        /*0030*/ 	.short	0x0001
        /*0032*/ 	.short	0x0008
        /*0034*/ 	.byte	0x00, 0xf5, 0x21, 0x00


	//----- nvinfo : EIATTR_KPARAM_INFO
	.align		4
.L_13:
        /*0038*/ 	.byte	0x04, 0x17
        /*003a*/ 	.short	(.L_15 - .L_14)
.L_14:
        /*003c*/ 	.word	0x00000000
        /*0040*/ 	.short	0x0000
        /*0042*/ 	.short	0x0000
        /*0044*/ 	.byte	0x00, 0xf5, 0x21, 0x00


	//----- nvinfo : EIATTR_SPARSE_MMA_MASK
	.align		4
.L_15:
        /*0048*/ 	.byte	0x03, 0x50
        /*004a*/ 	.short	0x0000


	//----- nvinfo : EIATTR_MAXREG_COUNT
	.align		4
        /*004c*/ 	.byte	0x03, 0x1b
        /*004e*/ 	.short	0x00ff


	//----- nvinfo : EIATTR_MERCURY_ISA_VERSION
	.align		4
        /*0050*/ 	.byte	0x03, 0x5f
        /*0052*/ 	.short	0x0101


	//----- nvinfo : EIATTR_VRC_CTA_INIT_COUNT
	.align		4
        /*0054*/ 	.byte	0x02, 0x4a
	.zero		1
	.zero		1


	//----- nvinfo : EIATTR_EXIT_INSTR_OFFSETS
	.align		4
        /*0058*/ 	.byte	0x04, 0x1c
        /*005a*/ 	.short	(.L_17 - .L_16)


	//   ....[0]....
.L_16:
        /*005c*/ 	.word	0x00000070


	//   ....[1]....
        /*0060*/ 	.word	0x000007a0


	//----- nvinfo : EIATTR_CBANK_PARAM_SIZE
	.align		4
.L_17:
        /*0064*/ 	.byte	0x03, 0x19
        /*0066*/ 	.short	0x0018


	//----- nvinfo : EIATTR_PARAM_CBANK
	.align		4
        /*0068*/ 	.byte	0x04, 0x0a
        /*006a*/ 	.short	(.L_19 - .L_18)
	.align		4
.L_18:
        /*006c*/ 	.word	index@(.nv.constant0._Z18rowSumSquareKernelPKdPdii)
        /*0070*/ 	.short	0x0380
        /*0072*/ 	.short	0x0018


	//----- nvinfo : EIATTR_SW_WAR
	.align		4
.L_19:
        /*0074*/ 	.byte	0x04, 0x36
        /*0076*/ 	.short	(.L_21 - .L_20)
.L_20:
        /*0078*/ 	.word	0x00000008
.L_21:


//--------------------- .nv.callgraph             --------------------------
	.section	.nv.callgraph,"",@"SHT_CUDA_CALLGRAPH"
	.align	4
	.sectionentsize	8
	.align		4
        /*0000*/ 	.word	0x00000000
	.align		4
        /*0004*/ 	.word	0xffffffff
	.align		4
        /*0008*/ 	.word	0x00000000
	.align		4
        /*000c*/ 	.word	0xfffffffe
	.align		4
        /*0010*/ 	.word	0x00000000
	.align		4
        /*0014*/ 	.word	0xfffffffd
	.align		4
        /*0018*/ 	.word	0x00000000
	.align		4
        /*001c*/ 	.word	0xfffffffc


//--------------------- .text._Z18rowSumSquareKernelPKdPdii --------------------------
	.section	.text._Z18rowSumSquareKernelPKdPdii,"ax",@progbits
	.align	128
        .global         _Z18rowSumSquareKernelPKdPdii
        .type           _Z18rowSumSquareKernelPKdPdii,@function
        .size           _Z18rowSumSquareKernelPKdPdii,(.L_x_7 - _Z18rowSumSquareKernelPKdPdii)
        .other          _Z18rowSumSquareKernelPKdPdii,@"STO_CUDA_ENTRY STV_DEFAULT"
_Z18rowSumSquareKernelPKdPdii:
.text._Z18rowSumSquareKernelPKdPdii:
[----:B------:R-:W-:Y:S01]  /*0000*/  LDC R1, c[0x0][0x37c] ;  /* 0x0000df00ff017b82 */ /* 0x000fe20000000800 */
[----:B------:R-:W0:Y:S07]  /*0010*/  S2R R3, SR_TID.X ;  /* 0x0000000000037919 */ /* 0x000e2e0000002100 */
[----:B------:R-:W0:Y:S01]  /*0020*/  S2UR UR4, SR_CTAID.X ;  /* 0x00000000000479c3 */ /* 0x000e220000002500 */
[----:B------:R-:W1:Y:S07]  /*0030*/  LDCU UR5, c[0x0][0x390] ;  /* 0x00007200ff0577ac */ /* 0x000e6e0008000800 */
[----:B------:R-:W0:Y:S02]  /*0040*/  LDC R0, c[0x0][0x360] ;  /* 0x0000d800ff007b82 */ /* 0x000e240000000800 */
[----:B0-----:R-:W-:-:S05]  /*0050*/  IMAD R0, R0, UR4, R3 ;  /* 0x0000000400007c24 */ /* 0x001fca000f8e0203 */
[----:B-1----:R-:W-:-:S13]  /*0060*/  ISETP.GE.AND P0, PT, R0, UR5, PT ;  /* 0x0000000500007c0c */ /* 0x002fda000bf06270 */
[----:B------:R-:W-:Y:S05]  /*0070*/  @P0 EXIT ;  /* 0x000000000000094d */ /* 0x000fea0003800000 */
[----:B------:R-:W0:Y:S01]  /*0080*/  LDCU UR7, c[0x0][0x394] ;  /* 0x00007280ff0777ac */ /* 0x000e220008000800 */
[----:B------:R-:W-:Y:S01]  /*0090*/  CS2R R12, SRZ ;  /* 0x00000000000c7805 */ /* 0x000fe2000001ff00 */
[----:B------:R-:W1:Y:S01]  /*00a0*/  LDCU.64 UR12, c[0x0][0x358] ;  /* 0x00006b00ff0c77ac */ /* 0x000e620008000a00 */
[----:B0-----:R-:W-:-:S09]  /*00b0*/  UISETP.GE.AND UP0, UPT, UR7, 0x1, UPT ;  /* 0x000000010700788c */ /* 0x001fd2000bf06270 */
[----:B-1----:R-:W-:Y:S05]  /*00c0*/  BRA.U !UP0, `(.L_x_0) ;  /* 0x0000000508a87547 */ /* 0x002fea000b800000 */
[----:B------:R-:W-:Y:S02]  /*00d0*/  UISETP.GE.U32.AND UP1, UPT, UR7, 0x10, UPT ;  /* 0x000000100700788c */ /* 0x000fe4000bf26070 */
[----:B------:R-:W-:Y:S01]  /*00e0*/  IMAD R21, R0, UR7, RZ ;  /* 0x0000000700157c24 */ /* 0x000fe2000f8e02ff */
[----:B------:R-:W-:Y:S01]  /*00f0*/  ULOP3.LUT UR10, UR7, 0xf, URZ, 0xc0, !UPT ;  /* 0x0000000f070a7892 */ /* 0x000fe2000f8ec0ff */
[----:B------:R-:W-:Y:S01]  /*0100*/  CS2R R12, SRZ ;  /* 0x00000000000c7805 */ /* 0x000fe2000001ff00 */
[----:B------:R-:W-:Y:S02]  /*0110*/  UMOV UR4, URZ ;  /* 0x000000ff00047c82 */ /* 0x000fe40008000000 */
[----:B------:R-:W-:Y:S02]  /*0120*/  UISETP.NE.AND UP0, UPT, UR10, URZ, UPT ;  /* 0x000000ff0a00728c */ /* 0x000fe4000bf05270 */
[----:B------:R-:W-:Y:S09]  /*0130*/  BRA.U !UP1, `(.L_x_1) ;  /* 0x0000000109b87547 */ /* 0x000ff2000b800000 */
[----:B------:R-:W0:Y:S01]  /*0140*/  LDCU.64 UR8, c[0x0][0x380] ;  /* 0x00007000ff0877ac */ /* 0x000e220008000a00 */
[----:B------:R-:W-:Y:S02]  /*0150*/  MOV R20, R21 ;  /* 0x0000001500147202 */ /* 0x000fe40000000f00 */
[----:B------:R-:W-:Y:S01]  /*0160*/  CS2R R12, SRZ ;  /* 0x00000000000c7805 */ /* 0x000fe2000001ff00 */
[----:B------:R-:W-:Y:S02]  /*0170*/  ULOP3.LUT UR4, UR7, 0x7ffffff0, URZ, 0xc0, !UPT ;  /* 0x7ffffff007047892 */ /* 0x000fe4000f8ec0ff */
[----:B0-----:R-:W-:Y:S02]  /*0180*/  UIADD3 UR5, UP1, UPT, UR8, 0x40, URZ ;  /* 0x0000004008057890 */ /* 0x001fe4000ff3e0ff */
[----:B------:R-:W-:Y:S02]  /*0190*/  UIADD3 UR8, UPT, UPT, -UR4, URZ, URZ ;  /* 0x000000ff04087290 */ /* 0x000fe4000fffe1ff */
[----:B------:R-:W-:-:S12]  /*01a0*/  UIADD3.X UR6, UPT, UPT, URZ, UR9, URZ, UP1, !UPT ;  /* 0x00000009ff067290 */ /* 0x000fd80008ffe4ff */
.L_x_2:
[----:B------:R-:W-:Y:S02]  /*01b0*/  MOV R2, UR5 ;  /* 0x0000000500027c02 */ /* 0x000fe40008000f00 */
[----:B------:R-:W-:-:S03]  /*01c0*/  MOV R3, UR6 ;  /* 0x0000000600037c02 */ /* 0x000fc60008000f00 */
[----:B------:R-:W-:-:S05]  /*01d0*/  IMAD.WIDE R2, R20, 0x8, R2 ;  /* 0x0000000814027825 */ /* 0x000fca00078e0202 */
[----:B------:R-:W2:Y:S04]  /*01e0*/  LDG.E.64 R24, desc[UR12][R2.64+-0x40] ;  /* 0xffffc00c02187981 */ /* 0x000ea8000c1e1b00 */
[----:B------:R-:W3:Y:S04]  /*01f0*/  LDG.E.64 R14, desc[UR12][R2.64+-0x38] ;  /* 0xffffc80c020e7981 */ /* 0x000ee8000c1e1b00 */
[----:B------:R-:W4:Y:S04]  /*0200*/  LDG.E.64 R16, desc[UR12][R2.64+-0x30] ;  /* 0xffffd00c02107981 */ /* 0x000f28000c1e1b00 */
[----:B------:R-:W5:Y:S04]  /*0210*/  LDG.E.64 R22, desc[UR12][R2.64+-0x28] ;  /* 0xffffd80c02167981 */ /* 0x000f68000c1e1b00 */
[----:B------:R-:W5:Y:S04]  /*0220*/  LDG.E.64 R18, desc[UR12][R2.64+-0x20] ;  /* 0xffffe00c02127981 */ /* 0x000f68000c1e1b00 */
[----:B------:R-:W5:Y:S04]  /*0230*/  LDG.E.64 R4, desc[UR12][R2.64+-0x18] ;  /* 0xffffe80c02047981 */ /* 0x000f68000c1e1b00 */
[----:B------:R-:W5:Y:S04]  /*0240*/  LDG.E.64 R6, desc[UR12][R2.64+-0x10] ;  /* 0xfffff00c02067981 */ /* 0x000f68000c1e1b00 */
[----:B------:R-:W5:Y:S04]  /*0250*/  LDG.E.64 R8, desc[UR12][R2.64+-0x8] ;  /* 0xfffff80c02087981 */ /* 0x000f68000c1e1b00 */
[----:B------:R-:W5:Y:S04]  /*0260*/  LDG.E.64 R10, desc[UR12][R2.64] ;  /* 0x0000000c020a7981 */ /* 0x000f68000c1e1b00 */
[----:B------:R-:W5:Y:S01]  /*0270*/  LDG.E.64 R26, desc[UR12][R2.64+0x38] ;  /* 0x0000380c021a7981 */ /* 0x000f62000c1e1b00 */
[----:B--2---:R-:W-:-:S03]  /*0280*/  DFMA R24, R24, R24, R12 ;  /* 0x000000181818722b */ /* 0x004fc6000000000c */
[----:B------:R-:W2:Y:S05]  /*0290*/  LDG.E.64 R12, desc[UR12][R2.64+0x8] ;  /* 0x0000080c020c7981 */ /* 0x000eaa000c1e1b00 */
[----:B---3--:R-:W-:Y:S01]  /*02a0*/  DFMA R24, R14, R14, R24 ;  /* 0x0000000e0e18722b */ /* 0x008fe20000000018 */
[----:B------:R-:W3:Y:S07]  /*02b0*/  LDG.E.64 R14, desc[UR12][R2.64+0x10] ;  /* 0x0000100c020e7981 */ /* 0x000eee000c1e1b00 */
[----:B----4-:R-:W-:Y:S01]  /*02c0*/  DFMA R24, R16, R16, R24 ;  /* 0x000000101018722b */ /* 0x010fe20000000018 */
[----:B------:R-:W4:Y:S07]  /*02d0*/  LDG.E.64 R16, desc[UR12][R2.64+0x18] ;  /* 0x0000180c02107981 */ /* 0x000f2e000c1e1b00 */
[----:B-----5:R-:W-:Y:S01]  /*02e0*/  DFMA R24, R22, R22, R24 ;  /* 0x000000161618722b */ /* 0x020fe20000000018 */
[----:B------:R-:W5:Y:S07]  /*02f0*/  LDG.E.64 R22, desc[UR12][R2.64+0x20] ;  /* 0x0000200c02167981 */ /* 0x000f6e000c1e1b00 */
[----:B------:R-:W-:Y:S01]  /*0300*/  DFMA R24, R18, R18, R24 ;  /* 0x000000121218722b */ /* 0x000fe20000000018 */
[----:B------:R-:W5:Y:S07]  /*0310*/  LDG.E.64 R18, desc[UR12][R2.64+0x28] ;  /* 0x0000280c02127981 */ /* 0x000f6e000c1e1b00 */
[----:B------:R-:W-:Y:S01]  /*0320*/  DFMA R24, R4, R4, R24 ;  /* 0x000000040418722b */ /* 0x000fe20000000018 */
[----:B------:R-:W5:Y:S07]  /*0330*/  LDG.E.64 R4, desc[UR12][R2.64+0x30] ;  /* 0x0000300c02047981 */ /* 0x000f6e000c1e1b00 */
[----:B------:R-:W-:-:S08]  /*0340*/  DFMA R24, R6, R6, R24 ;  /* 0x000000060618722b */ /* 0x000fd00000000018 */
[----:B------:R-:W-:-:S08]  /*0350*/  DFMA R24, R8, R8, R24 ;  /* 0x000000080818722b */ /* 0x000fd00000000018 */
[----:B------:R-:W-:Y:S01]  /*0360*/  DFMA R24, R10, R10, R24 ;  /* 0x0000000a0a18722b */ /* 0x000fe20000000018 */
[----:B------:R-:W-:-:S04]  /*0370*/  UIADD3 UR8, UPT, UPT, UR8, 0x10, URZ ;  /* 0x0000001008087890 */ /* 0x000fc8000fffe0ff */
[----:B------:R-:W-:Y:S01]  /*0380*/  UISETP.NE.AND UP1, UPT, UR8, URZ, UPT ;  /* 0x000000ff0800728c */ /* 0x000fe2000bf25270 */
[----:B------:R-:W-:Y:S02]  /*0390*/  VIADD R20, R20, 0x10 ;  /* 0x0000001014147836 */ /* 0x000fe40000000000 */
[----:B--2---:R-:W-:-:S08]  /*03a0*/  DFMA R24, R12, R12, R24 ;  /* 0x0000000c0c18722b */ /* 0x004fd00000000018 */
[----:B---3--:R-:W-:-:S08]  /*03b0*/  DFMA R24, R14, R14, R24 ;  /* 0x0000000e0e18722b */ /* 0x008fd00000000018 */
[----:B----4-:R-:W-:-:S08]  /*03c0*/  DFMA R24, R16, R16, R24 ;  /* 0x000000101018722b */ /* 0x010fd00000000018 */
[----:B-----5:R-:W-:-:S08]  /*03d0*/  DFMA R24, R22, R22, R24 ;  /* 0x000000161618722b */ /* 0x020fd00000000018 */
[----:B------:R-:W-:-:S08]  /*03e0*/  DFMA R24, R18, R18, R24 ;  /* 0x000000121218722b */ /* 0x000fd00000000018 */
[----:B------:R-:W-:-:S08]  /*03f0*/  DFMA R24, R4, R4, R24 ;  /* 0x000000040418722b */ /* 0x000fd00000000018 */
[----:B------:R-:W-:Y:S01]  /*0400*/  DFMA R12, R26, R26, R24 ;  /* 0x0000001a1a0c722b */ /* 0x000fe20000000018 */
[----:B------:R-:W-:Y:S10]  /*0410*/  BRA.U UP1, `(.L_x_2) ;  /* 0xfffffffd01647547 */ /* 0x000ff4000b83ffff */
.L_x_1:
[----:B------:R-:W-:Y:S05]  /*0420*/  BRA.U !UP0, `(.L_x_0) ;  /* 0x0000000108d07547 */ /* 0x000fea000b800000 */
[----:B------:R-:W-:Y:S02]  /*0430*/  UISETP.GE.U32.AND UP0, UPT, UR10, 0x8, UPT ;  /* 0x000000080a00788c */ /* 0x000fe4000bf06070 */
[----:B------:R-:W-:-:S04]  /*0440*/  ULOP3.LUT UR6, UR7, 0x7, URZ, 0xc0, !UPT ;  /* 0x0000000707067892 */ /* 0x000fc8000f8ec0ff */
[----:B------:R-:W-:-:S03]  /*0450*/  UISETP.NE.AND UP1, UPT, UR6, URZ, UPT ;  /* 0x000000ff0600728c */ /* 0x000fc6000bf25270 */
[----:B------:R-:W-:Y:S08]  /*0460*/  BRA.U !UP0, `(.L_x_3) ;  /* 0x0000000108507547 */ /* 0x000ff0000b800000 */
[----:B------:R-:W0:Y:S01]  /*0470*/  LDC.64 R14, c[0x0][0x380] ;  /* 0x0000e000ff0e7b82 */ /* 0x000e220000000a00 */
[----:B------:R-:W-:-:S05]  /*0480*/  IADD3 R3, PT, PT, R21, UR4, RZ ;  /* 0x0000000415037c10 */ /* 0x000fca000fffe0ff */
[----:B0-----:R-:W-:-:S05]  /*0490*/  IMAD.WIDE R14, R3, 0x8, R14 ;  /* 0x00000008030e7825 */ /* 0x001fca00078e020e */
[----:B------:R-:W2:Y:S04]  /*04a0*/  LDG.E.64 R16, desc[UR12][R14.64] ;  /* 0x0000000c0e107981 */ /* 0x000ea8000c1e1b00 */
[----:B------:R-:W3:Y:S04]  /*04b0*/  LDG.E.64 R18, desc[UR12][R14.64+0x8] ;  /* 0x0000080c0e127981 */ /* 0x000ee8000c1e1b00 */
[----:B------:R-:W4:Y:S04]  /*04c0*/  LDG.E.64 R22, desc[UR12][R14.64+0x10] ;  /* 0x0000100c0e167981 */ /* 0x000f28000c1e1b00 */
[----:B------:R-:W5:Y:S04]  /*04d0*/  LDG.E.64 R8, desc[UR12][R14.64+0x18] ;  /* 0x0000180c0e087981 */ /* 0x000f68000c1e1b00 */
[----:B------:R-:W5:Y:S04]  /*04e0*/  LDG.E.64 R6, desc[UR12][R14.64+0x20] ;  /* 0x0000200c0e067981 */ /* 0x000f68000c1e1b00 */
[----:B------:R-:W5:Y:S04]  /*04f0*/  LDG.E.64 R4, desc[UR12][R14.64+0x28] ;  /* 0x0000280c0e047981 */ /* 0x000f68000c1e1b00 */
[----:B------:R-:W5:Y:S04]  /*0500*/  LDG.E.64 R2, desc[UR12][R14.64+0x30] ;  /* 0x0000300c0e027981 */ /* 0x000f68000c1e1b00 */
[----:B------:R-:W5:Y:S01]  /*0510*/  LDG.E.64 R10, desc[UR12][R14.64+0x38] ;  /* 0x0000380c0e0a7981 */ /* 0x000f62000c1e1b00 */
[----:B------:R-:W-:Y:S01]  /*0520*/  UIADD3 UR4, UPT, UPT, UR4, 0x8, URZ ;  /* 0x0000000804047890 */ /* 0x000fe2000fffe0ff */
[----:B--2---:R-:W-:-:S08]  /*0530*/  DFMA R12, R16, R16, R12 ;  /* 0x00000010100c722b */ /* 0x004fd0000000000c */
[----:B---3--:R-:W-:-:S08]  /*0540*/  DFMA R12, R18, R18, R12 ;  /* 0x00000012120c722b */ /* 0x008fd0000000000c */
[----:B----4-:R-:W-:-:S08]  /*0550*/  DFMA R12, R22, R22, R12 ;  /* 0x00000016160c722b */ /* 0x010fd0000000000c */
[----:B-----5:R-:W-:-:S08]  /*0560*/  DFMA R12, R8, R8, R12 ;  /* 0x00000008080c722b */ /* 0x020fd0000000000c */
[----:B------:R-:W-:-:S08]  /*0570*/  DFMA R12, R6, R6, R12 ;  /* 0x00000006060c722b */ /* 0x000fd0000000000c */
[----:B------:R-:W-:-:S08]  /*0580*/  DFMA R12, R4, R4, R12 ;  /* 0x00000004040c722b */ /* 0x000fd0000000000c */
[----:B------:R-:W-:-:S08]  /*0590*/  DFMA R12, R2, R2, R12 ;  /* 0x00000002020c722b */ /* 0x000fd0000000000c */
[----:B------:R-:W-:-:S11]  /*05a0*/  DFMA R12, R10, R10, R12 ;  /* 0x0000000a0a0c722b */ /* 0x000fd6000000000c */
.L_x_3:
[----:B------:R-:W-:Y:S05]  /*05b0*/  BRA.U !UP1, `(.L_x_0) ;  /* 0x00000001096c7547 */ /* 0x000fea000b800000 */
[----:B------:R-:W-:Y:S02]  /*05c0*/  UISETP.GE.U32.AND UP0, UPT, UR6, 0x4, UPT ;  /* 0x000000040600788c */ /* 0x000fe4000bf06070 */
[----:B------:R-:W-:-:S04]  /*05d0*/  ULOP3.LUT UR5, UR7, 0x3, URZ, 0xc0, !UPT ;  /* 0x0000000307057892 */ /* 0x000fc8000f8ec0ff */
[----:B------:R-:W-:-:S03]  /*05e0*/  UISETP.NE.AND UP1, UPT, UR5, URZ, UPT ;  /* 0x000000ff0500728c */ /* 0x000fc6000bf25270 */
[----:B------:R-:W-:Y:S08]  /*05f0*/  BRA.U !UP0, `(.L_x_4) ;  /* 0x0000000108307547 */ /* 0x000ff0000b800000 */
[----:B------:R-:W0:Y:S01]  /*0600*/  LDC.64 R2, c[0x0][0x380] ;  /* 0x0000e000ff027b82 */ /* 0x000e220000000a00 */
[----:B------:R-:W-:-:S04]  /*0610*/  VIADD R5, R21, UR4 ;  /* 0x0000000415057c36 */ /* 0x000fc80008000000 */
[----:B0-----:R-:W-:-:S05]  /*0620*/  IMAD.WIDE R2, R5, 0x8, R2 ;  /* 0x0000000805027825 */ /* 0x001fca00078e0202 */
[----:B------:R-:W2:Y:S04]  /*0630*/  LDG.E.64 R4, desc[UR12][R2.64] ;  /* 0x0000000c02047981 */ /* 0x000ea8000c1e1b00 */
[----:B------:R-:W3:Y:S04]  /*0640*/  LDG.E.64 R6, desc[UR12][R2.64+0x8] ;  /* 0x0000080c02067981 */ /* 0x000ee8000c1e1b00 */
[----:B------:R-:W4:Y:S04]  /*0650*/  LDG.E.64 R8, desc[UR12][R2.64+0x10] ;  /* 0x0000100c02087981 */ /* 0x000f28000c1e1b00 */
[----:B------:R-:W5:Y:S01]  /*0660*/  LDG.E.64 R10, desc[UR12][R2.64+0x18] ;  /* 0x0000180c020a7981 */ /* 0x000f62000c1e1b00 */
[----:B------:R-:W-:Y:S01]  /*0670*/  UIADD3 UR4, UPT, UPT, UR4, 0x4, URZ ;  /* 0x0000000404047890 */ /* 0x000fe2000fffe0ff */
[----:B--2---:R-:W-:-:S08]  /*0680*/  DFMA R4, R4, R4, R12 ;  /* 0x000000040404722b */ /* 0x004fd0000000000c */
[----:B---3--:R-:W-:-:S08]  /*0690*/  DFMA R4, R6, R6, R4 ;  /* 0x000000060604722b */ /* 0x008fd00000000004 */
[----:B----4-:R-:W-:-:S08]  /*06a0*/  DFMA R4, R8, R8, R4 ;  /* 0x000000080804722b */ /* 0x010fd00000000004 */
[----:B-----5:R-:W-:-:S11]  /*06b0*/  DFMA R12, R10, R10, R4 ;  /* 0x0000000a0a0c722b */ /* 0x020fd60000000004 */
.L_x_4:
[----:B------:R-:W-:Y:S05]  /*06c0*/  BRA.U !UP1, `(.L_x_0) ;  /* 0x0000000109287547 */ /* 0x000fea000b800000 */
[----:B------:R-:W0:Y:S01]  /*06d0*/  LDC.64 R4, c[0x0][0x380] ;  /* 0x0000e000ff047b82 */ /* 0x000e220000000a00 */
[----:B------:R-:W-:Y:S01]  /*06e0*/  IADD3 R21, PT, PT, R21, UR4, RZ ;  /* 0x0000000415157c10 */ /* 0x000fe2000fffe0ff */
[----:B------:R-:W-:-:S12]  /*06f0*/  UIADD3 UR5, UPT, UPT, -UR5, URZ, URZ ;  /* 0x000000ff05057290 */ /* 0x000fd8000fffe1ff */
.L_x_5:
[----:B0-----:R-:W-:-:S06]  /*0700*/  IMAD.WIDE R2, R21, 0x8, R4 ;  /* 0x0000000815027825 */ /* 0x001fcc00078e0204 */
[----:B------:R-:W2:Y:S01]  /*0710*/  LDG.E.64 R2, desc[UR12][R2.64] ;  /* 0x0000000c02027981 */ /* 0x000ea2000c1e1b00 */
[----:B------:R-:W-:Y:S01]  /*0720*/  UIADD3 UR5, UPT, UPT, UR5, 0x1, URZ ;  /* 0x0000000105057890 */ /* 0x000fe2000fffe0ff */
[----:B------:R-:W-:-:S03]  /*0730*/  IADD3 R21, PT, PT, R21, 0x1, RZ ;  /* 0x0000000115157810 */ /* 0x000fc60007ffe0ff */
[----:B------:R-:W-:Y:S01]  /*0740*/  UISETP.NE.AND UP0, UPT, UR5, URZ, UPT ;  /* 0x000000ff0500728c */ /* 0x000fe2000bf05270 */
[----:B--2---:R-:W-:-:S08]  /*0750*/  DFMA R12, R2, R2, R12 ;  /* 0x00000002020c722b */ /* 0x004fd0000000000c */
[----:B------:R-:W-:Y:S05]  /*0760*/  BRA.U UP0, `(.L_x_5) ;  /* 0xfffffffd00e47547 */ /* 0x000fea000b83ffff */
.L_x_0:
[----:B------:R-:W0:Y:S02]  /*0770*/  LDC.64 R2, c[0x0][0x388] ;  /* 0x0000e200ff027b82 */ /* 0x000e240000000a00 */
[----:B0-----:R-:W-:-:S05]  /*0780*/  IMAD.WIDE R2, R0, 0x8, R2 ;  /* 0x0000000800027825 */ /* 0x001fca00078e0202 */
[----:B------:R-:W-:Y:S01]  /*0790*/  STG.E.64 desc[UR12][R2.64], R12 ;  /* 0x0000000c02007986 */ /* 0x000fe2000c101b0c */
[----:B------:R-:W-:Y:S05]  /*07a0*/  EXIT ;  /* 0x000000000000794d */ /* 0x000fea0003800000 */
.L_x_6:
[----:B------:R-:W-:-:S00]  /*07b0*/  BRA `(.L_x_6) ;  /* 0xfffffffc00fc7947 */ /* 0x000fc0000383ffff */
[----:B------:R-:W-:-:S00]  /*07c0*/  NOP ;  /* 0x0000000000007918 */ /* 0x000fc00000000000 */
        /* <DEDUP_REMOVED lines=11> */
.L_x_7:


//--------------------- .nv.shared.reserved.0     --------------------------
	.section	.nv.shared.reserved.0,"aw",@nobits
	.weak		__nv_reservedSMEM_offset_0_alias
	.size		__nv_reservedSMEM_offset_0_alias, 0, 64
	.other		__nv_reservedSMEM_offset_0_alias,@"STO_CUDA_RESERVED_SHARED STV_DEFAULT"
__nv_reservedSMEM_offset_0_alias:
	.zero		0
	.zero		64


//--------------------- .nv.constant0._Z18rowSumSquareKernelPKdPdii --------------------------
	.section	.nv.constant0._Z18rowSumSquareKernelPKdPdii,"a",@progbits
	.sectionflags	@""
	.align	4
.nv.constant0._Z18rowSumSquareKernelPKdPdii:
	.zero		920


//--------------------- SYMBOLS --------------------------

	.type		.nv.reservedSmem.offset0,@object
	.size		.nv.reservedSmem.offset0,0x4
